//
// Generated by NVIDIA NVVM Compiler
//
// Compiler Build ID: CL-36424714
// Cuda compilation tools, release 13.0, V13.0.88
// Based on NVVM 20.0.0
//

.version 9.0
.target sm_100
.address_size 64

	// .globl	_Z28tile_rowexpandmul_256_kernelPfS_S_
.global .align 4 .b8 x[131072];
.global .align 4 .b8 row_vals[1024];
.global .align 4 .b8 result[131072];

.visible .entry _Z28tile_rowexpandmul_256_kernelPfS_S_(
	.param .u64 .ptr .align 1 _Z28tile_rowexpandmul_256_kernelPfS_S__param_0,
	.param .u64 .ptr .align 1 _Z28tile_rowexpandmul_256_kernelPfS_S__param_1,
	.param .u64 .ptr .align 1 _Z28tile_rowexpandmul_256_kernelPfS_S__param_2
)
{
	.reg .pred 	%p<9>;
	.reg .b32 	%r<14>;
	.reg .b32 	%f<6>;
	.reg .b64 	%rd<28>;

	ld.param.u64 	%rd3, [_Z28tile_rowexpandmul_256_kernelPfS_S__param_0];
	ld.param.u64 	%rd4, [_Z28tile_rowexpandmul_256_kernelPfS_S__param_1];
	ld.param.u64 	%rd5, [_Z28tile_rowexpandmul_256_kernelPfS_S__param_2];
	mov.u32 	%r3, %tid.y;
	mov.u32 	%r4, %ctaid.y;
	mov.u32 	%r5, %ntid.y;
	mad.lo.s32 	%r1, %r4, %r5, %r3;
	mov.u32 	%r6, %tid.x;
	mov.u32 	%r7, %ctaid.x;
	mov.u32 	%r8, %ntid.x;
	mad.lo.s32 	%r2, %r7, %r8, %r6;
	setp.lt.u32 	%p2, %r1, 256;
	setp.lt.s32 	%p3, %r2, 128;
	and.pred  	%p1, %p2, %p3;
	mul.wide.u32 	%rd6, %r1, 512;
	mov.u64 	%rd7, x;
	add.s64 	%rd8, %rd7, %rd6;
	mul.wide.s32 	%rd9, %r2, 4;
	add.s64 	%rd1, %rd8, %rd9;
	not.pred 	%p4, %p1;
	@%p4 bra 	$L__BB0_2;
	cvta.to.global.u64 	%rd10, %rd3;
	shl.b32 	%r9, %r1, 7;
	add.s32 	%r10, %r9, %r2;
	mul.wide.s32 	%rd11, %r10, 4;
	add.s64 	%rd12, %rd10, %rd11;
	ld.global.f32 	%f1, [%rd12];
	st.global.f32 	[%rd1], %f1;
$L__BB0_2:
	setp.gt.u32 	%p5, %r1, 255;
	setp.gt.s32 	%p6, %r2, 0;
	mul.wide.u32 	%rd13, %r1, 4;
	mov.u64 	%rd14, row_vals;
	add.s64 	%rd2, %rd14, %rd13;
	or.pred  	%p7, %p5, %p6;
	@%p7 bra 	$L__BB0_4;
	add.s32 	%r11, %r1, %r2;
	cvta.to.global.u64 	%rd15, %rd4;
	mul.wide.s32 	%rd16, %r11, 4;
	add.s64 	%rd17, %rd15, %rd16;
	ld.global.f32 	%f2, [%rd17];
	add.s64 	%rd19, %rd2, %rd9;
	st.global.f32 	[%rd19], %f2;
$L__BB0_4:
	@%p4 bra 	$L__BB0_6;
	ld.global.f32 	%f3, [%rd1];
	ld.global.f32 	%f4, [%rd2];
	mul.f32 	%f5, %f3, %f4;
	mov.u64 	%rd21, result;
	add.s64 	%rd22, %rd21, %rd6;
	add.s64 	%rd24, %rd22, %rd9;
	st.global.f32 	[%rd24], %f5;
	shl.b32 	%r12, %r1, 7;
	add.s32 	%r13, %r12, %r2;
	cvta.to.global.u64 	%rd25, %rd5;
	mul.wide.s32 	%rd26, %r13, 4;
	add.s64 	%rd27, %rd25, %rd26;
	st.global.f32 	[%rd27], %f5;
$L__BB0_6:
	ret;

}


// ===== COMPILED SASS (sm_100) =====

	.target	sm_100

	.elftype	@"ET_EXEC"


//--------------------- .note.nv.tkinfo           --------------------------
	.section	.note.nv.tkinfo,"",@"SHT_NOTE"
	.sectionflags	@"SHF_NOTE_NV_TKINFO"
	.tkinfo
        /*0018*/ 	.word	0x00000002
        /*0030*/ 	.string	""
        /*0030*/ 	.string	"ptxas"
        /*0030*/ 	.string	"Cuda compilation tools, release 13.0, V13.0.88"
        /*0030*/ 	.string	"Build cuda_13.0.r13.0/compiler.36424714_0"
        /*0030*/ 	.string	"-arch sm_100 -m 64 "



//--------------------- .note.nv.cuinfo           --------------------------
	.section	.note.nv.cuinfo,"",@"SHT_NOTE"
	.sectionflags	@"SHF_NOTE_NV_CUINFO"
        /*0018*/ 	.short	0x0002
        /*001a*/ 	.short	0x0064
        /*001c*/ 	.short	0x0082
	.zero		2


//--------------------- .nv.info                  --------------------------
	.section	.nv.info,"",@"SHT_CUDA_INFO"
	.align	4


	//----- nvinfo : EIATTR_REGCOUNT
	.align		4
        /*0000*/ 	.byte	0x04, 0x2f
        /*0002*/ 	.short	(.L_4 - .L_3)
	.align		4
.L_3:
        /*0004*/ 	.word	index@(_Z28tile_rowexpandmul_256_kernelPfS_S_)
        /*0008*/ 	.word	0x00000010


	//----- nvinfo : EIATTR_FRAME_SIZE
	.align		4
.L_4:
        /*000c*/ 	.byte	0x04, 0x11
        /*000e*/ 	.short	(.L_6 - .L_5)
	.align		4
.L_5:
        /*0010*/ 	.word	index@(_Z28tile_rowexpandmul_256_kernelPfS_S_)
        /*0014*/ 	.word	0x00000000


	//----- nvinfo : EIATTR_MIN_STACK_SIZE
	.align		4
.L_6:
        /*0018*/ 	.byte	0x04, 0x12
        /*001a*/ 	.short	(.L_8 - .L_7)
	.align		4
.L_7:
        /*001c*/ 	.word	index@(_Z28tile_rowexpandmul_256_kernelPfS_S_)
        /*0020*/ 	.word	0x00000000
.L_8:


//--------------------- .nv.compat                --------------------------
	.section	.nv.compat,"",@"SHT_CUDA_COMPAT_INFO"
	.align	4
        /*0000*/ 	.byte	0x02, 0x09, 0x00, 0x00, 0x02, 0x02, 0x01, 0x00, 0x02, 0x05, 0x05, 0x00, 0x03, 0x07, 0x01, 0x01
        /*0010*/ 	.byte	0x02, 0x03, 0x00, 0x00, 0x02, 0x06, 0x01, 0x00, 0x04, 0x0b, 0x08, 0x00, 0x09, 0x00, 0x00, 0x00
        /*0020*/ 	.byte	0x00, 0x00, 0x00, 0x00


//--------------------- .nv.info._Z28tile_rowexpandmul_256_kernelPfS_S_ --------------------------
	.section	.nv.info._Z28tile_rowexpandmul_256_kernelPfS_S_,"",@"SHT_CUDA_INFO"
	.sectionflags	@""
	.align	4


	//----- nvinfo : EIATTR_CUDA_API_VERSION
	.align		4
        /*0000*/ 	.byte	0x04, 0x37
        /*0002*/ 	.short	(.L_10 - .L_9)
.L_9:
        /*0004*/ 	.word	0x00000082


	//----- nvinfo : EIATTR_KPARAM_INFO
	.align		4
.L_10:
        /*0008*/ 	.byte	0x04, 0x17
        /*000a*/ 	.short	(.L_12 - .L_11)
.L_11:
        /*000c*/ 	.word	0x00000000
        /*0010*/ 	.short	0x0002
        /*0012*/ 	.short	0x0010
        /*0014*/ 	.byte	0x00, 0xf5, 0x21, 0x00


	//----- nvinfo : EIATTR_KPARAM_INFO
	.align		4
.L_12:
        /*0018*/ 	.byte	0x04, 0x17
        /*001a*/ 	.short	(.L_14 - .L_13)
.L_13:
        /*001c*/ 	.word	0x00000000
        /*0020*/ 	.short	0x0001
        /*0022*/ 	.short	0x0008
        /*0024*/ 	.byte	0x00, 0xf5, 0x21, 0x00


	//----- nvinfo : EIATTR_KPARAM_INFO
	.align		4
.L_14:
        /*0028*/ 	.byte	0x04, 0x17
        /*002a*/ 	.short	(.L_16 - .L_15)
.L_15:
        /*002c*/ 	.word	0x00000000
        /*0030*/ 	.short	0x0000
        /*0032*/ 	.short	0x0000
        /*0034*/ 	.byte	0x00, 0xf5, 0x21, 0x00


	//----- nvinfo : EIATTR_SPARSE_MMA_MASK
	.align		4
.L_16:
        /*0038*/ 	.byte	0x03, 0x50
        /*003a*/ 	.short	0x0000


	//----- nvinfo : EIATTR_MAXREG_COUNT
	.align		4
        /*003c*/ 	.byte	0x03, 0x1b
        /*003e*/ 	.short	0x00ff


	//----- nvinfo : EIATTR_MERCURY_ISA_VERSION
	.align		4
        /*0040*/ 	.byte	0x03, 0x5f
        /*0042*/ 	.short	0x0101


	//----- nvinfo : EIATTR_VRC_CTA_INIT_COUNT
	.align		4
        /*0044*/ 	.byte	0x02, 0x4a
	.zero		1
	.zero		1


	//----- nvinfo : EIATTR_EXIT_INSTR_OFFSETS
	.align		4
        /*0048*/ 	.byte	0x04, 0x1c
        /*004a*/ 	.short	(.L_18 - .L_17)


	//   ....[0]....
.L_17:
        /*004c*/ 	.word	0x00000210


	//   ....[1]....
        /*0050*/ 	.word	0x000002d0


	//----- nvinfo : EIATTR_CRS_STACK_SIZE
	.align		4
.L_18:
        /*0054*/ 	.byte	0x04, 0x1e
        /*0056*/ 	.short	(.L_20 - .L_19)
.L_19:
        /*0058*/ 	.word	0x00000000


	//----- nvinfo : EIATTR_CBANK_PARAM_SIZE
	.align		4
.L_20:
        /*005c*/ 	.byte	0x03, 0x19
        /*005e*/ 	.short	0x0018


	//----- nvinfo : EIATTR_PARAM_CBANK
	.align		4
        /*0060*/ 	.byte	0x04, 0x0a
        /*0062*/ 	.short	(.L_22 - .L_21)
	.align		4
.L_21:
        /*0064*/ 	.word	index@(.nv.constant0._Z28tile_rowexpandmul_256_kernelPfS_S_)
        /*0068*/ 	.short	0x0380
        /*006a*/ 	.short	0x0018


	//----- nvinfo : EIATTR_SW_WAR
	.align		4
.L_22:
        /*006c*/ 	.byte	0x04, 0x36
        /*006e*/ 	.short	(.L_24 - .L_23)
.L_23:
        /*0070*/ 	.word	0x00000008
.L_24:


//--------------------- .nv.callgraph             --------------------------
	.section	.nv.callgraph,"",@"SHT_CUDA_CALLGRAPH"
	.align	4
	.sectionentsize	8
	.align		4
        /*0000*/ 	.word	0x00000000
	.align		4
        /*0004*/ 	.word	0xffffffff
	.align		4
        /*0008*/ 	.word	0x00000000
	.align		4
        /*000c*/ 	.word	0xfffffffe
	.align		4
        /*0010*/ 	.word	0x00000000
	.align		4
        /*0014*/ 	.word	0xfffffffd
	.align		4
        /*0018*/ 	.word	0x00000000
	.align		4
        /*001c*/ 	.word	0xfffffffc


//--------------------- .nv.constant4             --------------------------
	.section	.nv.constant4,"a",@progbits
	.align	8
	.align		8
.nv.constant4:
        /*0000*/ 	.dword	x
	.align		8
        /*0008*/ 	.dword	row_vals
	.align		8
        /*0010*/ 	.dword	result


//--------------------- .text._Z28tile_rowexpandmul_256_kernelPfS_S_ --------------------------
	.section	.text._Z28tile_rowexpandmul_256_kernelPfS_S_,"ax",@progbits
	.align	128
        .global         _Z28tile_rowexpandmul_256_kernelPfS_S_
        .type           _Z28tile_rowexpandmul_256_kernelPfS_S_,@function
        .size           _Z28tile_rowexpandmul_256_kernelPfS_S_,(.L_x_3 - _Z28tile_rowexpandmul_256_kernelPfS_S_)
        .other          _Z28tile_rowexpandmul_256_kernelPfS_S_,@"STO_CUDA_ENTRY STV_DEFAULT"
_Z28tile_rowexpandmul_256_kernelPfS_S_:
.text._Z28tile_rowexpandmul_256_kernelPfS_S_:
[----:B------:R-:W-:Y:S01]  /*0000*/  LDC R1, c[0x0][0x37c] ;  /* 0x0000df00ff017b82 */ /* 0x000fe20000000800 */
[----:B------:R-:W0:Y:S07]  /*0010*/  S2R R0, SR_TID.X ;  /* 0x0000000000007919 */ /* 0x000e2e0000002100 */
[----:B------:R-:W1:Y:S01]  /*0020*/  LDC R2, c[0x0][0x364] ;  /* 0x0000d900ff027b82 */ /* 0x000e620000000800 */
[----:B------:R-:W1:Y:S07]  /*0030*/  S2R R3, SR_TID.Y ;  /* 0x0000000000037919 */ /* 0x000e6e0000002200 */
[----:B------:R-:W0:Y:S08]  /*0040*/  S2UR UR5, SR_CTAID.X ;  /* 0x00000000000579c3 */ /* 0x000e300000002500 */
[----:B------:R-:W0:Y:S08]  /*0050*/  LDC R5, c[0x0][0x360] ;  /* 0x0000d800ff057b82 */ /* 0x000e300000000800 */
[----:B------:R-:W1:Y:S08]  /*0060*/  S2UR UR4, SR_CTAID.Y ;  /* 0x00000000000479c3 */ /* 0x000e700000002600 */
[----:B------:R-:W2:Y:S01]  /*0070*/  LDC.64 R8, c[0x4][0x8] ;  /* 0x01000200ff087b82 */ /* 0x000ea20000000a00 */
[----:B0-----:R-:W-:-:S05]  /*0080*/  IMAD R0, R5, UR5, R0 ;  /* 0x0000000505007c24 */ /* 0x001fca000f8e0200 */
[----:B------:R-:W-:Y:S01]  /*0090*/  ISETP.GE.AND P0, PT, R0, 0x80, PT ;  /* 0x000000800000780c */ /* 0x000fe20003f06270 */
[----:B-1----:R-:W-:Y:S01]  /*00a0*/  IMAD R3, R2, UR4, R3 ;  /* 0x0000000402037c24 */ /* 0x002fe2000f8e0203 */
[----:B------:R-:W0:Y:S04]  /*00b0*/  LDCU.64 UR4, c[0x0][0x358] ;  /* 0x00006b00ff0477ac */ /* 0x000e280008000a00 */
[----:B------:R-:W-:-:S13]  /*00c0*/  ISETP.LT.U32.AND P0, PT, R3, 0x100, !P0 ;  /* 0x000001000300780c */ /* 0x000fda0004701070 */
[----:B------:R-:W1:Y:S01]  /*00d0*/  @P0 LDC.64 R6, c[0x0][0x380] ;  /* 0x0000e000ff060b82 */ /* 0x000e620000000a00 */
[----:B------:R-:W-:-:S05]  /*00e0*/  @P0 LEA R5, R3, R0, 0x7 ;  /* 0x0000000003050211 */ /* 0x000fca00078e38ff */
[----:B-1----:R-:W-:Y:S02]  /*00f0*/  @P0 IMAD.WIDE R6, R5, 0x4, R6 ;  /* 0x0000000405060825 */ /* 0x002fe400078e0206 */
[----:B------:R-:W1:Y:S04]  /*0100*/  LDC.64 R4, c[0x4][RZ] ;  /* 0x01000000ff047b82 */ /* 0x000e680000000a00 */
[----:B0-----:R-:W3:Y:S01]  /*0110*/  @P0 LDG.E R7, desc[UR4][R6.64] ;  /* 0x0000000406070981 */ /* 0x001ee2000c1e1900 */
[----:B------:R-:W-:Y:S01]  /*0120*/  ISETP.GT.AND P1, PT, R0, RZ, PT ;  /* 0x000000ff0000720c */ /* 0x000fe20003f24270 */
[----:B------:R-:W-:Y:S01]  /*0130*/  BSSY.RECONVERGENT B0, `(.L_x_0) ;  /* 0x000000d000007945 */ /* 0x000fe20003800200 */
[C---:B--2---:R-:W-:Y:S02]  /*0140*/  IMAD.WIDE.U32 R8, R3.reuse, 0x4, R8 ;  /* 0x0000000403087825 */ /* 0x044fe400078e0008 */
[----:B------:R-:W-:-:S02]  /*0150*/  ISETP.GT.U32.OR P1, PT, R3, 0xff, P1 ;  /* 0x000000ff0300780c */ /* 0x000fc40000f24470 */
[----:B-1----:R-:W-:-:S04]  /*0160*/  IMAD.WIDE.U32 R4, R3, 0x200, R4 ;  /* 0x0000020003047825 */ /* 0x002fc800078e0004 */
[----:B------:R-:W-:-:S05]  /*0170*/  IMAD.WIDE R4, R0, 0x4, R4 ;  /* 0x0000000400047825 */ /* 0x000fca00078e0204 */
[----:B---3--:R0:W-:Y:S02]  /*0180*/  @P0 STG.E desc[UR4][R4.64], R7 ;  /* 0x0000000704000986 */ /* 0x0081e4000c101904 */
[----:B------:R-:W-:Y:S05]  /*0190*/  @P1 BRA `(.L_x_1) ;  /* 0x0000000000181947 */ /* 0x000fea0003800000 */
[----:B0-----:R-:W0:Y:S01]  /*01a0*/  LDC.64 R6, c[0x0][0x388] ;  /* 0x0000e200ff067b82 */ /* 0x001e220000000a00 */
[----:B------:R-:W-:-:S05]  /*01b0*/  IADD3 R11, PT, PT, R3, R0, RZ ;  /* 0x00000000030b7210 */ /* 0x000fca0007ffe0ff */
[----:B0-----:R-:W-:-:S06]  /*01c0*/  IMAD.WIDE R6, R11, 0x4, R6 ;  /* 0x000000040b067825 */ /* 0x001fcc00078e0206 */
[----:B------:R-:W2:Y:S01]  /*01d0*/  LDG.E R7, desc[UR4][R6.64] ;  /* 0x0000000406077981 */ /* 0x000ea2000c1e1900 */
[----:B------:R-:W-:-:S05]  /*01e0*/  IMAD.WIDE R10, R0, 0x4, R8 ;  /* 0x00000004000a7825 */ /* 0x000fca00078e0208 */
[----:B--2---:R1:W-:Y:S02]  /*01f0*/  STG.E desc[UR4][R10.64], R7 ;  /* 0x000000070a007986 */ /* 0x0043e4000c101904 */
.L_x_1:
[----:B------:R-:W-:Y:S05]  /*0200*/  BSYNC.RECONVERGENT B0 ;  /* 0x0000000000007941 */ /* 0x000fea0003800200 */
.L_x_0:
[----:B------:R-:W-:Y:S05]  /*0210*/  @!P0 EXIT ;  /* 0x000000000000894d */ /* 0x000fea0003800000 */
[----:B0-----:R-:W2:Y:S01]  /*0220*/  LDG.E R4, desc[UR4][R4.64] ;  /* 0x0000000404047981 */ /* 0x001ea2000c1e1900 */
[----:B-1----:R-:W0:Y:S03]  /*0230*/  LDC.64 R6, c[0x4][0x10] ;  /* 0x01000400ff067b82 */ /* 0x002e260000000a00 */
[----:B------:R-:W2:Y:S05]  /*0240*/  LDG.E R9, desc[UR4][R8.64] ;  /* 0x0000000408097981 */ /* 0x000eaa000c1e1900 */
[----:B------:R-:W1:Y:S01]  /*0250*/  LDC.64 R10, c[0x0][0x390] ;  /* 0x0000e400ff0a7b82 */ /* 0x000e620000000a00 */
[C---:B0-----:R-:W-:Y:S01]  /*0260*/  IMAD.WIDE.U32 R6, R3.reuse, 0x200, R6 ;  /* 0x0000020003067825 */ /* 0x041fe200078e0006 */
[----:B------:R-:W-:-:S03]  /*0270*/  LEA R3, R3, R0, 0x7 ;  /* 0x0000000003037211 */ /* 0x000fc600078e38ff */
[----:B------:R-:W-:-:S04]  /*0280*/  IMAD.WIDE R6, R0, 0x4, R6 ;  /* 0x0000000400067825 */ /* 0x000fc800078e0206 */
[----:B-1----:R-:W-:-:S04]  /*0290*/  IMAD.WIDE R2, R3, 0x4, R10 ;  /* 0x0000000403027825 */ /* 0x002fc800078e020a */
[----:B--2---:R-:W-:-:S05]  /*02a0*/  FMUL R13, R4, R9 ;  /* 0x00000009040d7220 */ /* 0x004fca0000400000 */
[----:B------:R-:W-:Y:S04]  /*02b0*/  STG.E desc[UR4][R6.64], R13 ;  /* 0x0000000d06007986 */ /* 0x000fe8000c101904 */
[----:B------:R-:W-:Y:S01]  /*02c0*/  STG.E desc[UR4][R2.64], R13 ;  /* 0x0000000d02007986 */ /* 0x000fe2000c101904 */
[----:B------:R-:W-:Y:S05]  /*02d0*/  EXIT ;  /* 0x000000000000794d */ /* 0x000fea0003800000 */
.L_x_2:
[----:B------:R-:W-:-:S00]  /*02e0*/  BRA `(.L_x_2) ;  /* 0xfffffffc00fc7947 */ /* 0x000fc0000383ffff */
[----:B------:R-:W-:-:S00]  /*02f0*/  NOP ;  /* 0x0000000000007918 */ /* 0x000fc00000000000 */
        /* <DEDUP_REMOVED lines=8> */
.L_x_3:


//--------------------- .nv.shared.reserved.0     --------------------------
	.section	.nv.shared.reserved.0,"aw",@nobits
	.weak		__nv_reservedSMEM_offset_0_alias
	.size		__nv_reservedSMEM_offset_0_alias, 0, 64
	.other		__nv_reservedSMEM_offset_0_alias,@"STO_CUDA_RESERVED_SHARED STV_DEFAULT"
__nv_reservedSMEM_offset_0_alias:
	.zero		0
	.zero		64


//--------------------- .nv.global                --------------------------
	.section	.nv.global,"aw",@nobits
	.align	4
.nv.global:
	.type		row_vals,@object
	.size		row_vals,(result - row_vals)
row_vals:
	.zero		1024
	.type		result,@object
	.size		result,(x - result)
result:
	.zero		131072
	.type		x,@object
	.size		x,(.L_0 - x)
x:
	.zero		131072
.L_0:


//--------------------- .nv.constant0._Z28tile_rowexpandmul_256_kernelPfS_S_ --------------------------
	.section	.nv.constant0._Z28tile_rowexpandmul_256_kernelPfS_S_,"a",@progbits
	.sectionflags	@""
	.align	4
.nv.constant0._Z28tile_rowexpandmul_256_kernelPfS_S_:
	.zero		920


//--------------------- SYMBOLS --------------------------

	.type		.nv.reservedSmem.offset0,@object
	.size		.nv.reservedSmem.offset0,0x4
